//
// Generated by NVIDIA NVVM Compiler
//
// Compiler Build ID: CL-36424714
// Cuda compilation tools, release 13.0, V13.0.88
// Based on NVVM 20.0.0
//

.version 9.0
.target sm_100
.address_size 64

	// .globl	_Z9fillArrayPi
.extern .func  (.param .b32 func_retval0) vprintf
(
	.param .b64 vprintf_param_0,
	.param .b64 vprintf_param_1
)
;
.global .align 1 .b8 $str[28] = {42, 42, 98, 108, 111, 99, 107, 73, 100, 120, 46, 120, 32, 53, 32, 105, 115, 32, 99, 97, 108, 108, 101, 100, 33, 33, 10};

.visible .entry _Z9fillArrayPi(
	.param .u64 .ptr .align 1 _Z9fillArrayPi_param_0
)
{
	.reg .pred 	%p<2>;
	.reg .b32 	%r<5>;
	.reg .b64 	%rd<7>;

	ld.param.u64 	%rd2, [_Z9fillArrayPi_param_0];
	cvta.to.global.u64 	%rd1, %rd2;
	mov.u32 	%r1, %ctaid.x;
	mul.wide.u32 	%rd3, %r1, 4;
	add.s64 	%rd4, %rd1, %rd3;
	st.global.u32 	[%rd4], %r1;
	setp.ne.s32 	%p1, %r1, 5;
	@%p1 bra 	$L__BB0_2;
	mov.u64 	%rd5, $str;
	cvta.global.u64 	%rd6, %rd5;
	{ // callseq 0, 0
	.param .b64 param0;
	st.param.b64 	[param0], %rd6;
	.param .b64 param1;
	st.param.b64 	[param1], 0;
	.param .b32 retval0;
	call.uni (retval0), 
	vprintf, 
	(
	param0, 
	param1
	);
	ld.param.b32 	%r2, [retval0];
	} // callseq 0
	mov.b32 	%r4, 105;
	st.global.u32 	[%rd1+20], %r4;
$L__BB0_2:
	ret;

}


// ===== COMPILED SASS (sm_100) =====

	.target	sm_100

	.elftype	@"ET_EXEC"


//--------------------- .note.nv.tkinfo           --------------------------
	.section	.note.nv.tkinfo,"",@"SHT_NOTE"
	.sectionflags	@"SHF_NOTE_NV_TKINFO"
	.tkinfo
        /*0018*/ 	.word	0x00000002
        /*0030*/ 	.string	""
        /*0030*/ 	.string	"ptxas"
        /*0030*/ 	.string	"Cuda compilation tools, release 13.0, V13.0.88"
        /*0030*/ 	.string	"Build cuda_13.0.r13.0/compiler.36424714_0"
        /*0030*/ 	.string	"-arch sm_100 -m 64 "



//--------------------- .note.nv.cuinfo           --------------------------
	.section	.note.nv.cuinfo,"",@"SHT_NOTE"
	.sectionflags	@"SHF_NOTE_NV_CUINFO"
        /*0018*/ 	.short	0x0002
        /*001a*/ 	.short	0x0064
        /*001c*/ 	.short	0x0082
	.zero		2


//--------------------- .nv.info                  --------------------------
	.section	.nv.info,"",@"SHT_CUDA_INFO"
	.align	4


	//----- nvinfo : EIATTR_REGCOUNT
	.align		4
        /*0000*/ 	.byte	0x04, 0x2f
        /*0002*/ 	.short	(.L_2 - .L_1)
	.align		4
.L_1:
        /*0004*/ 	.word	index@(_Z9fillArrayPi)
        /*0008*/ 	.word	0x00000018


	//----- nvinfo : EIATTR_FRAME_SIZE
	.align		4
.L_2:
        /*000c*/ 	.byte	0x04, 0x11
        /*000e*/ 	.short	(.L_4 - .L_3)
	.align		4
.L_3:
        /*0010*/ 	.word	index@(_Z9fillArrayPi)
        /*0014*/ 	.word	0x00000000


	//----- nvinfo : EIATTR_MIN_STACK_SIZE
	.align		4
.L_4:
        /*0018*/ 	.byte	0x04, 0x12
        /*001a*/ 	.short	(.L_6 - .L_5)
	.align		4
.L_5:
        /*001c*/ 	.word	index@(_Z9fillArrayPi)
        /*0020*/ 	.word	0x00000000
.L_6:


//--------------------- .nv.compat                --------------------------
	.section	.nv.compat,"",@"SHT_CUDA_COMPAT_INFO"
	.align	4
        /*0000*/ 	.byte	0x02, 0x09, 0x00, 0x00, 0x02, 0x02, 0x01, 0x00, 0x02, 0x05, 0x05, 0x00, 0x03, 0x07, 0x01, 0x01
        /*0010*/ 	.byte	0x02, 0x03, 0x00, 0x00, 0x02, 0x06, 0x01, 0x00, 0x04, 0x0b, 0x08, 0x00, 0x09, 0x00, 0x00, 0x00
        /*0020*/ 	.byte	0x00, 0x00, 0x00, 0x00


//--------------------- .nv.info._Z9fillArrayPi   --------------------------
	.section	.nv.info._Z9fillArrayPi,"",@"SHT_CUDA_INFO"
	.sectionflags	@""
	.align	4


	//----- nvinfo : EIATTR_CUDA_API_VERSION
	.align		4
        /*0000*/ 	.byte	0x04, 0x37
        /*0002*/ 	.short	(.L_8 - .L_7)
.L_7:
        /*0004*/ 	.word	0x00000082


	//----- nvinfo : EIATTR_KPARAM_INFO
	.align		4
.L_8:
        /*0008*/ 	.byte	0x04, 0x17
        /*000a*/ 	.short	(.L_10 - .L_9)
.L_9:
        /*000c*/ 	.word	0x00000000
        /*0010*/ 	.short	0x0000
        /*0012*/ 	.short	0x0000
        /*0014*/ 	.byte	0x00, 0xf5, 0x21, 0x00


	//----- nvinfo : EIATTR_SPARSE_MMA_MASK
	.align		4
.L_10:
        /*0018*/ 	.byte	0x03, 0x50
        /*001a*/ 	.short	0x0000


	//----- nvinfo : EIATTR_MAXREG_COUNT
	.align		4
        /*001c*/ 	.byte	0x03, 0x1b
        /*001e*/ 	.short	0x00ff


	//----- nvinfo : EIATTR_EXTERNS
	.align		4
        /*0020*/ 	.byte	0x04, 0x0f
        /*0022*/ 	.short	(.L_12 - .L_11)


	//   ....[0]....
	.align		4
.L_11:
        /*0024*/ 	.word	index@(vprintf)


	//----- nvinfo : EIATTR_MERCURY_ISA_VERSION
	.align		4
.L_12:
        /*0028*/ 	.byte	0x03, 0x5f
        /*002a*/ 	.short	0x0101


	//----- nvinfo : EIATTR_VRC_CTA_INIT_COUNT
	.align		4
        /*002c*/ 	.byte	0x02, 0x4a
	.zero		1
	.zero		1


	//----- nvinfo : EIATTR_SYSCALL_OFFSETS
	.align		4
        /*0030*/ 	.byte	0x04, 0x46
        /*0032*/ 	.short	(.L_14 - .L_13)


	//   ....[0]....
.L_13:
        /*0034*/ 	.word	0x000000f0


	//----- nvinfo : EIATTR_EXIT_INSTR_OFFSETS
	.align		4
.L_14:
        /*0038*/ 	.byte	0x04, 0x1c
        /*003a*/ 	.short	(.L_16 - .L_15)


	//   ....[0]....
.L_15:
        /*003c*/ 	.word	0x00000070


	//   ....[1]....
        /*0040*/ 	.word	0x00000130


	//----- nvinfo : EIATTR_CBANK_PARAM_SIZE
	.align		4
.L_16:
        /*0044*/ 	.byte	0x03, 0x19
        /*0046*/ 	.short	0x0008


	//----- nvinfo : EIATTR_PARAM_CBANK
	.align		4
        /*0048*/ 	.byte	0x04, 0x0a
        /*004a*/ 	.short	(.L_18 - .L_17)
	.align		4
.L_17:
        /*004c*/ 	.word	index@(.nv.constant0._Z9fillArrayPi)
        /*0050*/ 	.short	0x0380
        /*0052*/ 	.short	0x0008


	//----- nvinfo : EIATTR_SW_WAR
	.align		4
.L_18:
        /*0054*/ 	.byte	0x04, 0x36
        /*0056*/ 	.short	(.L_20 - .L_19)
.L_19:
        /*0058*/ 	.word	0x00000008
.L_20:


//--------------------- .nv.callgraph             --------------------------
	.section	.nv.callgraph,"",@"SHT_CUDA_CALLGRAPH"
	.align	4
	.sectionentsize	8
	.align		4
        /*0000*/ 	.word	0x00000000
	.align		4
        /*0004*/ 	.word	0xffffffff
	.align		4
        /*0008*/ 	.word	index@(_Z9fillArrayPi)
	.align		4
        /*000c*/ 	.word	index@(vprintf)
	.align		4
        /*0010*/ 	.word	0x00000000
	.align		4
        /*0014*/ 	.word	0xfffffffe
	.align		4
        /*0018*/ 	.word	0x00000000
	.align		4
        /*001c*/ 	.word	0xfffffffd
	.align		4
        /*0020*/ 	.word	0x00000000
	.align		4
        /*0024*/ 	.word	0xfffffffc


//--------------------- .nv.constant4             --------------------------
	.section	.nv.constant4,"a",@progbits
	.align	8
	.align		8
.nv.constant4:
        /*0000*/ 	.dword	vprintf
	.align		8
        /*0008*/ 	.dword	$str


//--------------------- .text._Z9fillArrayPi      --------------------------
	.section	.text._Z9fillArrayPi,"ax",@progbits
	.align	128
        .global         _Z9fillArrayPi
        .type           _Z9fillArrayPi,@function
        .size           _Z9fillArrayPi,(.L_x_2 - _Z9fillArrayPi)
        .other          _Z9fillArrayPi,@"STO_CUDA_ENTRY STV_DEFAULT"
_Z9fillArrayPi:
.text._Z9fillArrayPi:
[----:B------:R-:W0:Y:S01]  /*0000*/  LDC R1, c[0x0][0x37c] ;  /* 0x0000df00ff017b82 */ /* 0x000e220000000800 */
[----:B------:R-:W1:Y:S07]  /*0010*/  S2R R5, SR_CTAID.X ;  /* 0x0000000000057919 */ /* 0x000e6e0000002500 */
[----:B------:R-:W2:Y:S01]  /*0020*/  LDC.64 R2, c[0x0][0x380] ;  /* 0x0000e000ff027b82 */ /* 0x000ea20000000a00 */
[----:B------:R-:W3:Y:S01]  /*0030*/  LDCU.64 UR36, c[0x0][0x358] ;  /* 0x00006b00ff2477ac */ /* 0x000ee20008000a00 */
[C---:B-1----:R-:W-:Y:S01]  /*0040*/  ISETP.NE.AND P0, PT, R5.reuse, 0x5, PT ;  /* 0x000000050500780c */ /* 0x042fe20003f05270 */
[----:B--2---:R-:W-:-:S05]  /*0050*/  IMAD.WIDE.U32 R2, R5, 0x4, R2 ;  /* 0x0000000405027825 */ /* 0x004fca00078e0002 */
[----:B---3--:R1:W-:Y:S07]  /*0060*/  STG.E desc[UR36][R2.64], R5 ;  /* 0x0000000502007986 */ /* 0x0083ee000c101924 */
[----:B0-----:R-:W-:Y:S05]  /*0070*/  @P0 EXIT ;  /* 0x000000000000094d */ /* 0x001fea0003800000 */
[----:B------:R-:W-:Y:S01]  /*0080*/  MOV R0, 0x0 ;  /* 0x0000000000007802 */ /* 0x000fe20000000f00 */
[----:B------:R-:W0:Y:S01]  /*0090*/  LDCU.64 UR4, c[0x4][0x8] ;  /* 0x01000100ff0477ac */ /* 0x000e220008000a00 */
[----:B------:R-:W-:Y:S02]  /*00a0*/  CS2R R6, SRZ ;  /* 0x0000000000067805 */ /* 0x000fe4000001ff00 */
[----:B-1----:R1:W2:Y:S01]  /*00b0*/  LDC.64 R2, c[0x4][R0] ;  /* 0x0100000000027b82 */ /* 0x0022a20000000a00 */
[----:B0-----:R-:W-:Y:S02]  /*00c0*/  IMAD.U32 R4, RZ, RZ, UR4 ;  /* 0x00000004ff047e24 */ /* 0x001fe4000f8e00ff */
[----:B-1----:R-:W-:-:S07]  /*00d0*/  IMAD.U32 R5, RZ, RZ, UR5 ;  /* 0x00000005ff057e24 */ /* 0x002fce000f8e00ff */
[----:B------:R-:W-:-:S07]  /*00e0*/  LEPC R20, `(.L_x_0) ;  /* 0x000000001014794e */ /* 0x000fce0000000000 */
[----:B--2---:R-:W-:Y:S05]  /*00f0*/  CALL.ABS.NOINC R2 ;  /* 0x0000000002007343 */ /* 0x004fea0003c00000 */
.L_x_0:
[----:B------:R-:W0:Y:S01]  /*0100*/  LDC.64 R2, c[0x0][0x380] ;  /* 0x0000e000ff027b82 */ /* 0x000e220000000a00 */
[----:B------:R-:W-:-:S05]  /*0110*/  IMAD.MOV.U32 R5, RZ, RZ, 0x69 ;  /* 0x00000069ff057424 */ /* 0x000fca00078e00ff */
[----:B0-----:R-:W-:Y:S01]  /*0120*/  STG.E desc[UR36][R2.64+0x14], R5 ;  /* 0x0000140502007986 */ /* 0x001fe2000c101924 */
[----:B------:R-:W-:Y:S05]  /*0130*/  EXIT ;  /* 0x000000000000794d */ /* 0x000fea0003800000 */
.L_x_1:
[----:B------:R-:W-:-:S00]  /*0140*/  BRA `(.L_x_1) ;  /* 0xfffffffc00fc7947 */ /* 0x000fc0000383ffff */
[----:B------:R-:W-:-:S00]  /*0150*/  NOP ;  /* 0x0000000000007918 */ /* 0x000fc00000000000 */
        /* <DEDUP_REMOVED lines=10> */
.L_x_2:


//--------------------- .nv.global.init           --------------------------
	.section	.nv.global.init,"aw",@progbits
.nv.global.init:
	.type		$str,@object
	.size		$str,(.L_0 - $str)
$str:
        /*0000*/ 	.byte	0x2a, 0x2a, 0x62, 0x6c, 0x6f, 0x63, 0x6b, 0x49, 0x64, 0x78, 0x2e, 0x78, 0x20, 0x35, 0x20, 0x69
        /*0010*/ 	.byte	0x73, 0x20, 0x63, 0x61, 0x6c, 0x6c, 0x65, 0x64, 0x21, 0x21, 0x0a, 0x00
.L_0:


//--------------------- .nv.shared.reserved.0     --------------------------
	.section	.nv.shared.reserved.0,"aw",@nobits
	.weak		__nv_reservedSMEM_offset_0_alias
	.size		__nv_reservedSMEM_offset_0_alias, 0, 64
	.other		__nv_reservedSMEM_offset_0_alias,@"STO_CUDA_RESERVED_SHARED STV_DEFAULT"
__nv_reservedSMEM_offset_0_alias:
	.zero		0
	.zero		64


//--------------------- .nv.constant0._Z9fillArrayPi --------------------------
	.section	.nv.constant0._Z9fillArrayPi,"a",@progbits
	.sectionflags	@""
	.align	4
.nv.constant0._Z9fillArrayPi:
	.zero		904


//--------------------- SYMBOLS --------------------------

	.type		.nv.reservedSmem.offset0,@object
	.size		.nv.reservedSmem.offset0,0x4
	.type		vprintf,@function
